	.headerflags	@"EF_CUDA_TEXMODE_UNIFIED EF_CUDA_64BIT_ADDRESS EF_CUDA_ACCELERATORS EF_CUDA_SM90 EF_CUDA_VIRTUAL_SM(EF_CUDA_SM90)"
	.elftype	@"ET_EXEC"


//--------------------- .nv.info                  --------------------------
	.section	.nv.info,"",@"SHT_CUDA_INFO"
	.align	4


	//----- nvinfo : EIATTR_REGCOUNT
	.align		4
        /*0000*/ 	.byte	0x04, 0x2f
        /*0002*/ 	.short	(.L_3 - .L_2)
	.align		4
.L_2:
        /*0004*/ 	.word	index@(triton_poi_fused__native_batch_norm_legit_no_training_mean_silu_35)
        /*0008*/ 	.word	0x00000017


	//----- nvinfo : EIATTR_MIN_STACK_SIZE
	.align		4
.L_3:
        /*000c*/ 	.byte	0x04, 0x12
        /*000e*/ 	.short	(.L_5 - .L_4)
	.align		4
.L_4:
        /*0010*/ 	.word	index@(triton_poi_fused__native_batch_norm_legit_no_training_mean_silu_35)
        /*0014*/ 	.word	0x00000000


	//----- nvinfo : EIATTR_FRAME_SIZE
	.align		4
.L_5:
        /*0018*/ 	.byte	0x04, 0x11
        /*001a*/ 	.short	(.L_7 - .L_6)
	.align		4
.L_6:
        /*001c*/ 	.word	index@(triton_poi_fused__native_batch_norm_legit_no_training_mean_silu_35)
        /*0020*/ 	.word	0x00000000


	//----- nvinfo : EIATTR_MIN_STACK_SIZE
	.align		4
.L_7:
        /*0024*/ 	.byte	0x04, 0x12
        /*0026*/ 	.short	(.L_9 - .L_8)
	.align		4
.L_8:
        /*0028*/ 	.word	index@(triton_poi_fused__native_batch_norm_legit_no_training_mean_silu_35)
        /*002c*/ 	.word	0x00000000
.L_9:


//--------------------- .nv.info.triton_poi_fused__native_batch_norm_legit_no_training_mean_silu_35 --------------------------
	.section	.nv.info.triton_poi_fused__native_batch_norm_legit_no_training_mean_silu_35,"",@"SHT_CUDA_INFO"
	.sectionflags	@""
	.align	4


	//----- nvinfo : EIATTR_CUDA_API_VERSION
	.align		4
        /*0000*/ 	.byte	0x04, 0x37
        /*0002*/ 	.short	(.L_11 - .L_10)
.L_10:
        /*0004*/ 	.word	0x0000007c


	//----- nvinfo : EIATTR_KPARAM_INFO
	.align		4
.L_11:
        /*0008*/ 	.byte	0x04, 0x17
        /*000a*/ 	.short	(.L_13 - .L_12)
.L_12:
        /*000c*/ 	.word	0x00000000
        /*0010*/ 	.short	0x0007
        /*0012*/ 	.short	0x0038
        /*0014*/ 	.byte	0x00, 0xf0, 0x11, 0x00


	//----- nvinfo : EIATTR_KPARAM_INFO
	.align		4
.L_13:
        /*0018*/ 	.byte	0x04, 0x17
        /*001a*/ 	.short	(.L_15 - .L_14)
.L_14:
        /*001c*/ 	.word	0x00000000
        /*0020*/ 	.short	0x0006
        /*0022*/ 	.short	0x0030
        /*0024*/ 	.byte	0x00, 0xf4, 0x21, 0x00


	//----- nvinfo : EIATTR_KPARAM_INFO
	.align		4
.L_15:
        /*0028*/ 	.byte	0x04, 0x17
        /*002a*/ 	.short	(.L_17 - .L_16)
.L_16:
        /*002c*/ 	.word	0x00000000
        /*0030*/ 	.short	0x0005
        /*0032*/ 	.short	0x0028
        /*0034*/ 	.byte	0x00, 0xf4, 0x21, 0x00


	//----- nvinfo : EIATTR_KPARAM_INFO
	.align		4
.L_17:
        /*0038*/ 	.byte	0x04, 0x17
        /*003a*/ 	.short	(.L_19 - .L_18)
.L_18:
        /*003c*/ 	.word	0x00000000
        /*0040*/ 	.short	0x0004
        /*0042*/ 	.short	0x0020
        /*0044*/ 	.byte	0x00, 0xf4, 0x21, 0x00


	//----- nvinfo : EIATTR_KPARAM_INFO
	.align		4
.L_19:
        /*0048*/ 	.byte	0x04, 0x17
        /*004a*/ 	.short	(.L_21 - .L_20)
.L_20:
        /*004c*/ 	.word	0x00000000
        /*0050*/ 	.short	0x0003
        /*0052*/ 	.short	0x0018
        /*0054*/ 	.byte	0x00, 0xf4, 0x21, 0x00


	//----- nvinfo : EIATTR_KPARAM_INFO
	.align		4
.L_21:
        /*0058*/ 	.byte	0x04, 0x17
        /*005a*/ 	.short	(.L_23 - .L_22)
.L_22:
        /*005c*/ 	.word	0x00000000
        /*0060*/ 	.short	0x0002
        /*0062*/ 	.short	0x0010
        /*0064*/ 	.byte	0x00, 0xf4, 0x21, 0x00


	//----- nvinfo : EIATTR_KPARAM_INFO
	.align		4
.L_23:
        /*0068*/ 	.byte	0x04, 0x17
        /*006a*/ 	.short	(.L_25 - .L_24)
.L_24:
        /*006c*/ 	.word	0x00000000
        /*0070*/ 	.short	0x0001
        /*0072*/ 	.short	0x0008
        /*0074*/ 	.byte	0x00, 0xf4, 0x21, 0x00


	//----- nvinfo : EIATTR_KPARAM_INFO
	.align		4
.L_25:
        /*0078*/ 	.byte	0x04, 0x17
        /*007a*/ 	.short	(.L_27 - .L_26)
.L_26:
        /*007c*/ 	.word	0x00000000
        /*0080*/ 	.short	0x0000
        /*0082*/ 	.short	0x0000
        /*0084*/ 	.byte	0x00, 0xf4, 0x21, 0x00


	//----- nvinfo : EIATTR_SPARSE_MMA_MASK
	.align		4
.L_27:
        /*0088*/ 	.byte	0x03, 0x50
        /*008a*/ 	.short	0x0000


	//----- nvinfo : EIATTR_MAXREG_COUNT
	.align		4
        /*008c*/ 	.byte	0x03, 0x1b
        /*008e*/ 	.short	0x00ff


	//----- nvinfo : EIATTR_EXIT_INSTR_OFFSETS
	.align		4
        /*0090*/ 	.byte	0x04, 0x1c
        /*0092*/ 	.short	(.L_29 - .L_28)


	//   ....[0]....
.L_28:
        /*0094*/ 	.word	0x000005a0


	//   ....[1]....
        /*0098*/ 	.word	0x000005c0


	//----- nvinfo : EIATTR_REQNTID
	.align		4
.L_29:
        /*009c*/ 	.byte	0x04, 0x10
        /*009e*/ 	.short	(.L_31 - .L_30)
.L_30:
        /*00a0*/ 	.word	0x00000080
        /*00a4*/ 	.word	0x00000001
        /*00a8*/ 	.word	0x00000001


	//----- nvinfo : EIATTR_CBANK_PARAM_SIZE
	.align		4
.L_31:
        /*00ac*/ 	.byte	0x03, 0x19
        /*00ae*/ 	.short	0x003c


	//----- nvinfo : EIATTR_PARAM_CBANK
	.align		4
        /*00b0*/ 	.byte	0x04, 0x0a
        /*00b2*/ 	.short	(.L_33 - .L_32)
	.align		4
.L_32:
        /*00b4*/ 	.word	index@(.nv.constant0.triton_poi_fused__native_batch_norm_legit_no_training_mean_silu_35)
        /*00b8*/ 	.short	0x0210
        /*00ba*/ 	.short	0x003c


	//----- nvinfo : EIATTR_SW_WAR
	.align		4
.L_33:
        /*00bc*/ 	.byte	0x04, 0x36
        /*00be*/ 	.short	(.L_35 - .L_34)
.L_34:
        /*00c0*/ 	.word	0x00000008
.L_35:


//--------------------- .nv.callgraph             --------------------------
	.section	.nv.callgraph,"",@"SHT_CUDA_CALLGRAPH"
	.align	4
	.sectionentsize	8
	.align		4
        /*0000*/ 	.word	0x00000000
	.align		4
        /*0004*/ 	.word	0xffffffff
	.align		4
        /*0008*/ 	.word	0x00000000
	.align		4
        /*000c*/ 	.word	0xfffffffe
	.align		4
        /*0010*/ 	.word	0x00000000
	.align		4
        /*0014*/ 	.word	0xfffffffd
	.align		4
        /*0018*/ 	.word	0x00000000
	.align		4
        /*001c*/ 	.word	0xfffffffc


//--------------------- .nv.constant4             --------------------------
	.section	.nv.constant4,"a",@progbits
	.align	8
	.align		8
.nv.constant4:
        /*0000*/ 	.dword	_$_str
	.align		8
        /*0008*/ 	.dword	_$_str_$_2


//--------------------- .text.triton_poi_fused__native_batch_norm_legit_no_training_mean_silu_35 --------------------------
	.section	.text.triton_poi_fused__native_batch_norm_legit_no_training_mean_silu_35,"ax",@progbits
	.align	128
        .global         triton_poi_fused__native_batch_norm_legit_no_training_mean_silu_35
        .type           triton_poi_fused__native_batch_norm_legit_no_training_mean_silu_35,@function
        .size           triton_poi_fused__native_batch_norm_legit_no_training_mean_silu_35,(.L_x_1 - triton_poi_fused__native_batch_norm_legit_no_training_mean_silu_35)
        .other          triton_poi_fused__native_batch_norm_legit_no_training_mean_silu_35,@"STO_CUDA_ENTRY STV_DEFAULT"
triton_poi_fused__native_batch_norm_legit_no_training_mean_silu_35:
.text.triton_poi_fused__native_batch_norm_legit_no_training_mean_silu_35:
[----:B------:R-:W0:Y:S01]  /*0000*/  LDC R1, c[0x0][0x28] ;  /* 0x00000a00ff017b82 */ /* 0x000e220000000800 */
[----:B------:R-:W1:Y:S07]  /*0010*/  S2R R0, SR_TID.X ;  /* 0x0000000000007919 */ /* 0x000e6e0000002100 */
[----:B------:R-:W2:Y:S01]  /*0020*/  LDC.64 R8, c[0x0][0x220] ;  /* 0x00008800ff087b82 */ /* 0x000ea20000000a00 */
[----:B------:R-:W-:Y:S01]  /*0030*/  ULDC.64 UR4, c[0x0][0x208] ;  /* 0x0000820000047ab9 */ /* 0x000fe20000000a00 */
[----:B------:R-:W3:Y:S06]  /*0040*/  S2R R3, SR_CTAID.X ;  /* 0x0000000000037919 */ /* 0x000eec0000002500 */
[----:B------:R-:W4:Y:S08]  /*0050*/  LDC.64 R14, c[0x0][0x218] ;  /* 0x00008600ff0e7b82 */ /* 0x000f300000000a00 */
[----:B------:R-:W5:Y:S08]  /*0060*/  LDC.64 R12, c[0x0][0x210] ;  /* 0x00008400ff0c7b82 */ /* 0x000f700000000a00 */
[----:B------:R-:W5:Y:S01]  /*0070*/  LDC.64 R16, c[0x0][0x228] ;  /* 0x00008a00ff107b82 */ /* 0x000f620000000a00 */
[----:B-1----:R-:W-:-:S07]  /*0080*/  SHF.L.U32 R0, R0, 0x1, RZ ;  /* 0x0000000100007819 */ /* 0x002fce00000006ff */
[----:B------:R-:W1:Y:S01]  /*0090*/  LDC.64 R18, c[0x0][0x230] ;  /* 0x00008c00ff127b82 */ /* 0x000e620000000a00 */
[----:B------:R-:W-:-:S04]  /*00a0*/  LOP3.LUT R0, R0, 0xfe, RZ, 0xc0, !PT ;  /* 0x000000fe00007812 */ /* 0x000fc800078ec0ff */
[----:B---3--:R-:W-:-:S04]  /*00b0*/  LEA R0, R3, R0, 0x8 ;  /* 0x0000000003007211 */ /* 0x008fc800078e40ff */
[C---:B------:R-:W-:Y:S01]  /*00c0*/  ISETP.GE.AND P0, PT, R0.reuse, 0x1800, PT ;  /* 0x000018000000780c */ /* 0x040fe20003f06270 */
[----:B------:R-:W-:-:S05]  /*00d0*/  IMAD.HI R2, R0, 0x2aaaaaab, RZ ;  /* 0x2aaaaaab00027827 */ /* 0x000fca00078e02ff */
[----:B------:R-:W-:-:S04]  /*00e0*/  SHF.R.U32.HI R3, RZ, 0x1f, R2 ;  /* 0x0000001fff037819 */ /* 0x000fc80000011602 */
[----:B------:R-:W-:-:S05]  /*00f0*/  LEA.HI R3, R2, R3, RZ, 0x18 ;  /* 0x0000000302037211 */ /* 0x000fca00078fc0ff */
[----:B------:R-:W-:Y:S01]  /*0100*/  IMAD R11, R3, -0x600, R0 ;  /* 0xfffffa00030b7824 */ /* 0x000fe200078e0200 */
[----:B------:R-:W-:-:S03]  /*0110*/  CS2R R2, SRZ ;  /* 0x0000000000027805 */ /* 0x000fc6000001ff00 */
[----:B--2---:R-:W-:-:S05]  /*0120*/  IMAD.WIDE R8, R11, 0x4, R8 ;  /* 0x000000040b087825 */ /* 0x004fca00078e0208 */
[----:B------:R2:W3:Y:S01]  /*0130*/  @!P0 LDG.E.EL.64 R2, desc[UR4][R8.64] ;  /* 0x0000000408028981 */ /* 0x0004e2000c2e1b00 */
[----:B------:R-:W-:Y:S02]  /*0140*/  CS2R R4, SRZ ;  /* 0x0000000000047805 */ /* 0x000fe4000001ff00 */
[----:B------:R-:W-:Y:S01]  /*0150*/  CS2R R6, SRZ ;  /* 0x0000000000067805 */ /* 0x000fe2000001ff00 */
[----:B----4-:R-:W-:-:S04]  /*0160*/  IMAD.WIDE R14, R11, 0x4, R14 ;  /* 0x000000040b0e7825 */ /* 0x010fc800078e020e */
[----:B-----5:R-:W-:Y:S01]  /*0170*/  IMAD.WIDE R12, R0, 0x4, R12 ;  /* 0x00000004000c7825 */ /* 0x020fe200078e020c */
[----:B------:R4:W5:Y:S03]  /*0180*/  @!P0 LDG.E.EL.64 R4, desc[UR4][R14.64] ;  /* 0x000000040e048981 */ /* 0x000966000c2e1b00 */
[C---:B0-----:R-:W-:Y:S01]  /*0190*/  IMAD.WIDE R16, R11.reuse, 0x4, R16 ;  /* 0x000000040b107825 */ /* 0x041fe200078e0210 */
[----:B------:R0:W5:Y:S01]  /*01a0*/  @!P0 LDG.E.64 R6, desc[UR4][R12.64] ;  /* 0x000000040c068981 */ /* 0x000162000c1e1b00 */
[----:B--2---:R-:W-:Y:S02]  /*01b0*/  CS2R R8, SRZ ;  /* 0x0000000000087805 */ /* 0x004fe4000001ff00 */
[----:B-1----:R-:W-:Y:S01]  /*01c0*/  IMAD.WIDE R18, R11, 0x4, R18 ;  /* 0x000000040b127825 */ /* 0x002fe200078e0212 */
[----:B------:R-:W-:-:S04]  /*01d0*/  CS2R R10, SRZ ;  /* 0x00000000000a7805 */ /* 0x000fc8000001ff00 */
[----:B------:R-:W2:Y:S04]  /*01e0*/  @!P0 LDG.E.EL.64 R8, desc[UR4][R18.64] ;  /* 0x0000000412088981 */ /* 0x000ea8000c2e1b00 */
[----:B------:R-:W2:Y:S01]  /*01f0*/  @!P0 LDG.E.EL.64 R10, desc[UR4][R16.64] ;  /* 0x00000004100a8981 */ /* 0x000ea2000c2e1b00 */
[----:B---3--:R-:W-:Y:S01]  /*0200*/  FADD R2, R2, 0.0010000000474974513054 ;  /* 0x3a83126f02027421 */ /* 0x008fe20000000000 */
[----:B------:R-:W-:-:S03]  /*0210*/  FADD R3, R3, 0.0010000000474974513054 ;  /* 0x3a83126f03037421 */ /* 0x000fc60000000000 */
[----:B------:R-:W1:Y:S08]  /*0220*/  MUFU.SQRT R20, R2 ;  /* 0x0000000200147308 */ /* 0x000e700000002000 */
[----:B----4-:R-:W3:Y:S01]  /*0230*/  MUFU.SQRT R14, R3 ;  /* 0x00000003000e7308 */ /* 0x010ee20000002000 */
[C---:B-1----:R-:W-:Y:S02]  /*0240*/  FSETP.GT.AND P1, PT, R20.reuse, 8.50705917302346158658e+37, PT ;  /* 0x7e8000001400780b */ /* 0x042fe40003f24000 */
[----:B------:R-:W-:-:S02]  /*0250*/  FSETP.GEU.AND P3, PT, R20, 1.175494350822287508e-38, PT ;  /* 0x008000001400780b */ /* 0x000fc40003f6e000 */
[C---:B---3--:R-:W-:Y:S02]  /*0260*/  FSETP.GT.AND P2, PT, R14.reuse, 8.50705917302346158658e+37, PT ;  /* 0x7e8000000e00780b */ /* 0x048fe40003f44000 */
[----:B------:R-:W-:-:S07]  /*0270*/  FSETP.GEU.AND P4, PT, R14, 1.175494350822287508e-38, PT ;  /* 0x008000000e00780b */ /* 0x000fce0003f8e000 */
[----:B------:R-:W-:Y:S01]  /*0280*/  @P1 FMUL R20, R20, 0.25 ;  /* 0x3e80000014141820 */ /* 0x000fe20000400000 */
[----:B------:R-:W-:-:S03]  /*0290*/  HFMA2.MMA R2, -RZ, RZ, 1.625, 0 ;  /* 0x3e800000ff027435 */ /* 0x000fc600000001ff */
[----:B------:R-:W-:Y:S01]  /*02a0*/  @!P3 FMUL R20, R20, 16777216 ;  /* 0x4b8000001414b820 */ /* 0x000fe20000400000 */
[----:B------:R-:W-:-:S04]  /*02b0*/  @P2 FMUL R14, R14, 0.25 ;  /* 0x3e8000000e0e2820 */ /* 0x000fc80000400000 */
[----:B------:R-:W-:Y:S01]  /*02c0*/  @!P4 FMUL R14, R14, 16777216 ;  /* 0x4b8000000e0ec820 */ /* 0x000fe20000400000 */
[----:B------:R-:W1:Y:S01]  /*02d0*/  MUFU.RCP R20, R20 ;  /* 0x0000001400147308 */ /* 0x000e620000001000 */
[----:B------:R-:W-:-:S07]  /*02e0*/  FSEL R3, R2, 1, P1 ;  /* 0x3f80000002037808 */ /* 0x000fce0000800000 */
[----:B------:R-:W3:Y:S01]  /*02f0*/  MUFU.RCP R14, R14 ;  /* 0x0000000e000e7308 */ /* 0x000ee20000001000 */
[----:B0-----:R-:W-:Y:S01]  /*0300*/  FSEL R13, R2, 1, P2 ;  /* 0x3f800000020d7808 */ /* 0x001fe20001000000 */
[----:B------:R-:W-:Y:S01]  /*0310*/  @!P3 FMUL R3, R3, 16777216 ;  /* 0x4b8000000303b820 */ /* 0x000fe20000400000 */
[----:B-----5:R-:W-:-:S03]  /*0320*/  FADD R4, -R4, R6 ;  /* 0x0000000604047221 */ /* 0x020fc60000000100 */
[----:B------:R-:W-:Y:S01]  /*0330*/  @!P4 FMUL R13, R13, 16777216 ;  /* 0x4b8000000d0dc820 */ /* 0x000fe20000400000 */
[----:B-1----:R-:W-:Y:S01]  /*0340*/  FMUL R3, R20, R3 ;  /* 0x0000000314037220 */ /* 0x002fe20000400000 */
[----:B------:R-:W-:-:S03]  /*0350*/  FADD R5, -R5, R7 ;  /* 0x0000000705057221 */ /* 0x000fc60000000100 */
[----:B------:R-:W-:Y:S01]  /*0360*/  FMUL R3, R4, R3 ;  /* 0x0000000304037220 */ /* 0x000fe20000400000 */
[----:B---3--:R-:W-:-:S04]  /*0370*/  FMUL R6, R14, R13 ;  /* 0x0000000d0e067220 */ /* 0x008fc80000400000 */
[----:B------:R-:W-:Y:S01]  /*0380*/  FMUL R6, R5, R6 ;  /* 0x0000000605067220 */ /* 0x000fe20000400000 */
[----:B--2---:R-:W-:-:S03]  /*0390*/  FFMA R8, R3, R10, R8 ;  /* 0x0000000a03087223 */ /* 0x004fc60000000008 */
[----:B------:R-:W-:Y:S01]  /*03a0*/  FFMA R9, R6, R11, R9 ;  /* 0x0000000b06097223 */ /* 0x000fe20000000009 */
[----:B------:R-:W-:-:S03]  /*03b0*/  FADD R3, RZ, -R8 ;  /* 0x80000008ff037221 */ /* 0x000fc60000000000 */
[----:B------:R-:W-:Y:S01]  /*03c0*/  FADD R4, RZ, -R9 ;  /* 0x80000009ff047221 */ /* 0x000fe20000000000 */
[----:B------:R-:W-:-:S03]  /*03d0*/  FMUL R3, R3, 1.4426950216293334961 ;  /* 0x3fb8aa3b03037820 */ /* 0x000fc60000400000 */
[----:B------:R-:W-:Y:S02]  /*03e0*/  FMUL R6, R4, 1.4426950216293334961 ;  /* 0x3fb8aa3b04067820 */ /* 0x000fe40000400000 */
[----:B------:R-:W-:-:S03]  /*03f0*/  FSETP.GEU.AND P1, PT, R3, -126, PT ;  /* 0xc2fc00000300780b */ /* 0x000fc60003f2e000 */
[----:B------:R-:W-:-:S10]  /*0400*/  FSETP.GEU.AND P2, PT, R6, -126, PT ;  /* 0xc2fc00000600780b */ /* 0x000fd40003f4e000 */
[----:B------:R-:W-:-:S03]  /*0410*/  @!P1 FMUL R3, R3, 0.5 ;  /* 0x3f00000003039820 */ /* 0x000fc60000400000 */
[----:B------:R-:W-:Y:S01]  /*0420*/  @!P2 FMUL R6, R6, 0.5 ;  /* 0x3f0000000606a820 */ /* 0x000fe20000400000 */
[----:B------:R-:W0:Y:S08]  /*0430*/  MUFU.EX2 R4, R3 ;  /* 0x0000000300047308 */ /* 0x000e300000000800 */
[----:B------:R1:W2:Y:S01]  /*0440*/  MUFU.EX2 R5, R6 ;  /* 0x0000000600057308 */ /* 0x0002a20000000800 */
[----:B0-----:R-:W-:Y:S01]  /*0450*/  @!P1 FMUL R4, R4, R4 ;  /* 0x0000000404049220 */ /* 0x001fe20000400000 */
[----:B-1----:R-:W0:Y:S03]  /*0460*/  LDC.64 R6, c[0x0][0x240] ;  /* 0x00009000ff067b82 */ /* 0x002e260000000a00 */
[----:B------:R-:W-:Y:S01]  /*0470*/  FADD R10, R4, 1 ;  /* 0x3f800000040a7421 */ /* 0x000fe20000000000 */
[----:B--2---:R-:W-:-:S04]  /*0480*/  @!P2 FMUL R5, R5, R5 ;  /* 0x000000050505a220 */ /* 0x004fc80000400000 */
[----:B------:R-:W-:Y:S01]  /*0490*/  FADD R11, R5, 1 ;  /* 0x3f800000050b7421 */ /* 0x000fe20000000000 */
[----:B------:R-:W-:Y:S01]  /*04a0*/  FSETP.GT.AND P1, PT, R10, 8.50705917302346158658e+37, PT ;  /* 0x7e8000000a00780b */ /* 0x000fe20003f24000 */
[----:B------:R-:W1:Y:S03]  /*04b0*/  LDC.64 R4, c[0x0][0x238] ;  /* 0x00008e00ff047b82 */ /* 0x000e660000000a00 */
[----:B------:R-:W-:-:S09]  /*04c0*/  FSETP.GT.AND P2, PT, R11, 8.50705917302346158658e+37, PT ;  /* 0x7e8000000b00780b */ /* 0x000fd20003f44000 */
[----:B------:R-:W-:-:S04]  /*04d0*/  @P1 FMUL R10, R10, 0.25 ;  /* 0x3e8000000a0a1820 */ /* 0x000fc80000400000 */
[----:B------:R-:W-:Y:S02]  /*04e0*/  @P2 FMUL R11, R11, 0.25 ;  /* 0x3e8000000b0b2820 */ /* 0x000fe40000400000 */
[----:B------:R-:W2:Y:S08]  /*04f0*/  MUFU.RCP R10, R10 ;  /* 0x0000000a000a7308 */ /* 0x000eb00000001000 */
[----:B------:R-:W3:Y:S01]  /*0500*/  MUFU.RCP R11, R11 ;  /* 0x0000000b000b7308 */ /* 0x000ee20000001000 */
[----:B------:R-:W-:-:S02]  /*0510*/  FSEL R3, R2, 1, P1 ;  /* 0x3f80000002037808 */ /* 0x000fc40000800000 */
[----:B------:R-:W-:-:S03]  /*0520*/  FSEL R2, R2, 1, P2 ;  /* 0x3f80000002027808 */ /* 0x000fc60001000000 */
[----:B--2---:R-:W-:Y:S02]  /*0530*/  FMUL R13, R10, R3 ;  /* 0x000000030a0d7220 */ /* 0x004fe40000400000 */
[----:B---3--:R-:W-:Y:S01]  /*0540*/  FMUL R12, R11, R2 ;  /* 0x000000020b0c7220 */ /* 0x008fe20000400000 */
[----:B-1----:R-:W-:-:S04]  /*0550*/  IMAD.WIDE R2, R0, 0x4, R4 ;  /* 0x0000000400027825 */ /* 0x002fc800078e0204 */
[----:B------:R-:W-:Y:S01]  /*0560*/  FMUL R14, R8, R13 ;  /* 0x0000000d080e7220 */ /* 0x000fe20000400000 */
[----:B------:R1:W-:Y:S01]  /*0570*/  @!P0 STG.E.64 desc[UR4][R2.64], R8 ;  /* 0x0000000802008986 */ /* 0x0003e2000c101b04 */
[----:B------:R-:W-:Y:S01]  /*0580*/  FMUL R15, R9, R12 ;  /* 0x0000000c090f7220 */ /* 0x000fe20000400000 */
[----:B0-----:R-:W-:Y:S01]  /*0590*/  IMAD.WIDE R4, R0, 0x4, R6 ;  /* 0x0000000400047825 */ /* 0x001fe200078e0206 */
[----:B------:R-:W-:Y:S06]  /*05a0*/  @P0 EXIT ;  /* 0x000000000000094d */ /* 0x000fec0003800000 */
[----:B------:R-:W-:Y:S01]  /*05b0*/  STG.E.64 desc[UR4][R4.64], R14 ;  /* 0x0000000e04007986 */ /* 0x000fe2000c101b04 */
[----:B------:R-:W-:Y:S05]  /*05c0*/  EXIT ;  /* 0x000000000000794d */ /* 0x000fea0003800000 */
.L_x_0:
[----:B------:R-:W-:-:S00]  /*05d0*/  BRA `(.L_x_0) ;  /* 0xfffffffc00fc7947 */ /* 0x000fc0000383ffff */
[----:B------:R-:W-:-:S00]  /*05e0*/  NOP ;  /* 0x0000000000007918 */ /* 0x000fc00000000000 */
        /* <DEDUP_REMOVED lines=9> */
.L_x_1:


//--------------------- .nv.global.init           --------------------------
	.section	.nv.global.init,"aw",@progbits
.nv.global.init:
	.type		_$_str,@object
	.size		_$_str,(_$_str_$_2 - _$_str)
_$_str:
        /*0000*/ 	.byte	0x5f, 0x5f, 0x43, 0x55, 0x44, 0x41, 0x5f, 0x46, 0x54, 0x5a, 0x00
	.type		_$_str_$_2,@object
	.size		_$_str_$_2,(.L_1 - _$_str_$_2)
_$_str_$_2:
        /*000b*/ 	.byte	0x5f, 0x5f, 0x43, 0x55, 0x44, 0x41, 0x5f, 0x50, 0x52, 0x45, 0x43, 0x5f, 0x53, 0x51, 0x52, 0x54
        /*001b*/ 	.byte	0x00
.L_1:


//--------------------- .nv.constant0.triton_poi_fused__native_batch_norm_legit_no_training_mean_silu_35 --------------------------
	.section	.nv.constant0.triton_poi_fused__native_batch_norm_legit_no_training_mean_silu_35,"a",@progbits
	.sectionflags	@""
	.align	4
.nv.constant0.triton_poi_fused__native_batch_norm_legit_no_training_mean_silu_35:
	.zero		588
